//
// Generated by NVIDIA NVVM Compiler
//
// Compiler Build ID: CL-36424714
// Cuda compilation tools, release 13.0, V13.0.88
// Based on NVVM 20.0.0
//

.version 9.0
.target sm_100
.address_size 64

	// .globl	_Z10CaddKernelP6float2S_PKS_S_S2_i

.visible .entry _Z10CaddKernelP6float2S_PKS_S_S2_i(
	.param .u64 .ptr .align 1 _Z10CaddKernelP6float2S_PKS_S_S2_i_param_0,
	.param .align 8 .b8 _Z10CaddKernelP6float2S_PKS_S_S2_i_param_1[8],
	.param .u64 .ptr .align 1 _Z10CaddKernelP6float2S_PKS_S_S2_i_param_2,
	.param .align 8 .b8 _Z10CaddKernelP6float2S_PKS_S_S2_i_param_3[8],
	.param .u64 .ptr .align 1 _Z10CaddKernelP6float2S_PKS_S_S2_i_param_4,
	.param .u32 _Z10CaddKernelP6float2S_PKS_S_S2_i_param_5
)
{
	.reg .pred 	%p<2>;
	.reg .b32 	%r<6>;
	.reg .b32 	%f<23>;
	.reg .b64 	%rd<11>;

	ld.param.u64 	%rd1, [_Z10CaddKernelP6float2S_PKS_S_S2_i_param_0];
	ld.param.v2.f32 	{%f1, %f2}, [_Z10CaddKernelP6float2S_PKS_S_S2_i_param_1];
	ld.param.u64 	%rd2, [_Z10CaddKernelP6float2S_PKS_S_S2_i_param_2];
	ld.param.v2.f32 	{%f3, %f4}, [_Z10CaddKernelP6float2S_PKS_S_S2_i_param_3];
	ld.param.u64 	%rd3, [_Z10CaddKernelP6float2S_PKS_S_S2_i_param_4];
	ld.param.u32 	%r2, [_Z10CaddKernelP6float2S_PKS_S_S2_i_param_5];
	mov.u32 	%r3, %ctaid.x;
	mov.u32 	%r4, %ntid.x;
	mov.u32 	%r5, %tid.x;
	mad.lo.s32 	%r1, %r3, %r4, %r5;
	setp.ge.s32 	%p1, %r1, %r2;
	@%p1 bra 	$L__BB0_2;
	cvta.to.global.u64 	%rd4, %rd2;
	cvta.to.global.u64 	%rd5, %rd3;
	cvta.to.global.u64 	%rd6, %rd1;
	mul.wide.s32 	%rd7, %r1, 8;
	add.s64 	%rd8, %rd4, %rd7;
	ld.global.v2.f32 	{%f5, %f6}, [%rd8];
	mul.f32 	%f7, %f1, %f5;
	mul.f32 	%f8, %f2, %f6;
	sub.f32 	%f9, %f7, %f8;
	add.s64 	%rd9, %rd5, %rd7;
	ld.global.v2.f32 	{%f10, %f11}, [%rd9];
	mul.f32 	%f12, %f3, %f10;
	mul.f32 	%f13, %f4, %f11;
	sub.f32 	%f14, %f12, %f13;
	add.f32 	%f15, %f9, %f14;
	add.s64 	%rd10, %rd6, %rd7;
	st.global.f32 	[%rd10], %f15;
	ld.global.f32 	%f16, [%rd8];
	mul.f32 	%f17, %f2, %f16;
	fma.rn.f32 	%f18, %f1, %f6, %f17;
	ld.global.f32 	%f19, [%rd9];
	mul.f32 	%f20, %f4, %f19;
	fma.rn.f32 	%f21, %f3, %f11, %f20;
	add.f32 	%f22, %f18, %f21;
	st.global.f32 	[%rd10+4], %f22;
$L__BB0_2:
	ret;

}
	// .globl	_Z10ZaddKernelP7double2S_PKS_S_S2_i
.visible .entry _Z10ZaddKernelP7double2S_PKS_S_S2_i(
	.param .u64 .ptr .align 1 _Z10ZaddKernelP7double2S_PKS_S_S2_i_param_0,
	.param .align 16 .b8 _Z10ZaddKernelP7double2S_PKS_S_S2_i_param_1[16],
	.param .u64 .ptr .align 1 _Z10ZaddKernelP7double2S_PKS_S_S2_i_param_2,
	.param .align 16 .b8 _Z10ZaddKernelP7double2S_PKS_S_S2_i_param_3[16],
	.param .u64 .ptr .align 1 _Z10ZaddKernelP7double2S_PKS_S_S2_i_param_4,
	.param .u32 _Z10ZaddKernelP7double2S_PKS_S_S2_i_param_5
)
{
	.reg .pred 	%p<2>;
	.reg .b32 	%r<6>;
	.reg .b64 	%rd<12>;
	.reg .b64 	%fd<23>;

	ld.param.v2.f64 	{%fd1, %fd2}, [_Z10ZaddKernelP7double2S_PKS_S_S2_i_param_1];
	ld.param.u64 	%rd2, [_Z10ZaddKernelP7double2S_PKS_S_S2_i_param_2];
	ld.param.v2.f64 	{%fd3, %fd4}, [_Z10ZaddKernelP7double2S_PKS_S_S2_i_param_3];
	ld.param.u64 	%rd3, [_Z10ZaddKernelP7double2S_PKS_S_S2_i_param_4];
	ld.param.u32 	%r2, [_Z10ZaddKernelP7double2S_PKS_S_S2_i_param_5];
	mov.u32 	%r3, %ctaid.x;
	mov.u32 	%r4, %ntid.x;
	mov.u32 	%r5, %tid.x;
	mad.lo.s32 	%r1, %r3, %r4, %r5;
	setp.ge.s32 	%p1, %r1, %r2;
	@%p1 bra 	$L__BB1_2;
	ld.param.u64 	%rd11, [_Z10ZaddKernelP7double2S_PKS_S_S2_i_param_0];
	cvta.to.global.u64 	%rd4, %rd2;
	cvta.to.global.u64 	%rd5, %rd3;
	cvta.to.global.u64 	%rd6, %rd11;
	mul.wide.s32 	%rd7, %r1, 16;
	add.s64 	%rd8, %rd4, %rd7;
	ld.global.v2.f64 	{%fd5, %fd6}, [%rd8];
	mul.f64 	%fd7, %fd1, %fd5;
	mul.f64 	%fd8, %fd2, %fd6;
	sub.f64 	%fd9, %fd7, %fd8;
	add.s64 	%rd9, %rd5, %rd7;
	ld.global.v2.f64 	{%fd10, %fd11}, [%rd9];
	mul.f64 	%fd12, %fd3, %fd10;
	mul.f64 	%fd13, %fd4, %fd11;
	sub.f64 	%fd14, %fd12, %fd13;
	add.f64 	%fd15, %fd9, %fd14;
	add.s64 	%rd10, %rd6, %rd7;
	st.global.f64 	[%rd10], %fd15;
	ld.global.f64 	%fd16, [%rd8];
	mul.f64 	%fd17, %fd2, %fd16;
	fma.rn.f64 	%fd18, %fd1, %fd6, %fd17;
	ld.global.f64 	%fd19, [%rd9];
	mul.f64 	%fd20, %fd4, %fd19;
	fma.rn.f64 	%fd21, %fd3, %fd11, %fd20;
	add.f64 	%fd22, %fd18, %fd21;
	st.global.f64 	[%rd10+8], %fd22;
$L__BB1_2:
	ret;

}
	// .globl	_Z11CinitKernelP6float2i
.visible .entry _Z11CinitKernelP6float2i(
	.param .u64 .ptr .align 1 _Z11CinitKernelP6float2i_param_0,
	.param .u32 _Z11CinitKernelP6float2i_param_1
)
{
	.reg .pred 	%p<3>;
	.reg .b32 	%r<9>;
	.reg .b32 	%f<4>;
	.reg .b64 	%rd<7>;

	ld.param.u64 	%rd2, [_Z11CinitKernelP6float2i_param_0];
	ld.param.u32 	%r2, [_Z11CinitKernelP6float2i_param_1];
	cvta.to.global.u64 	%rd1, %rd2;
	mov.u32 	%r3, %ntid.x;
	mov.u32 	%r4, %ctaid.x;
	mov.u32 	%r5, %tid.x;
	mad.lo.s32 	%r1, %r3, %r4, %r5;
	mul.lo.s32 	%r6, %r2, %r2;
	setp.ge.s32 	%p1, %r1, %r6;
	@%p1 bra 	$L__BB2_4;
	add.s32 	%r7, %r2, 1;
	rem.s32 	%r8, %r1, %r7;
	setp.ne.s32 	%p2, %r8, 0;
	@%p2 bra 	$L__BB2_3;
	mul.wide.s32 	%rd5, %r1, 8;
	add.s64 	%rd6, %rd1, %rd5;
	mov.f32 	%f2, 0f00000000;
	mov.f32 	%f3, 0f3F800000;
	st.global.v2.f32 	[%rd6], {%f3, %f2};
	bra.uni 	$L__BB2_4;
$L__BB2_3:
	mul.wide.s32 	%rd3, %r1, 8;
	add.s64 	%rd4, %rd1, %rd3;
	mov.f32 	%f1, 0f00000000;
	st.global.v2.f32 	[%rd4], {%f1, %f1};
$L__BB2_4:
	ret;

}
	// .globl	_Z11ZinitKernelP7double2i
.visible .entry _Z11ZinitKernelP7double2i(
	.param .u64 .ptr .align 1 _Z11ZinitKernelP7double2i_param_0,
	.param .u32 _Z11ZinitKernelP7double2i_param_1
)
{
	.reg .pred 	%p<3>;
	.reg .b32 	%r<9>;
	.reg .b64 	%rd<7>;
	.reg .b64 	%fd<4>;

	ld.param.u64 	%rd2, [_Z11ZinitKernelP7double2i_param_0];
	ld.param.u32 	%r2, [_Z11ZinitKernelP7double2i_param_1];
	cvta.to.global.u64 	%rd1, %rd2;
	mov.u32 	%r3, %ntid.x;
	mov.u32 	%r4, %ctaid.x;
	mov.u32 	%r5, %tid.x;
	mad.lo.s32 	%r1, %r3, %r4, %r5;
	mul.lo.s32 	%r6, %r2, %r2;
	setp.ge.s32 	%p1, %r1, %r6;
	@%p1 bra 	$L__BB3_4;
	add.s32 	%r7, %r2, 1;
	rem.s32 	%r8, %r1, %r7;
	setp.ne.s32 	%p2, %r8, 0;
	@%p2 bra 	$L__BB3_3;
	mul.wide.s32 	%rd5, %r1, 16;
	add.s64 	%rd6, %rd1, %rd5;
	mov.f64 	%fd2, 0d0000000000000000;
	mov.f64 	%fd3, 0d3FF0000000000000;
	st.global.v2.f64 	[%rd6], {%fd3, %fd2};
	bra.uni 	$L__BB3_4;
$L__BB3_3:
	mul.wide.s32 	%rd3, %r1, 16;
	add.s64 	%rd4, %rd1, %rd3;
	mov.f64 	%fd1, 0d0000000000000000;
	st.global.v2.f64 	[%rd4], {%fd1, %fd1};
$L__BB3_4:
	ret;

}
	// .globl	_Z12CtraceKernelP6float2iS0_
.visible .entry _Z12CtraceKernelP6float2iS0_(
	.param .u64 .ptr .align 1 _Z12CtraceKernelP6float2iS0__param_0,
	.param .u32 _Z12CtraceKernelP6float2iS0__param_1,
	.param .u64 .ptr .align 1 _Z12CtraceKernelP6float2iS0__param_2
)
{
	.reg .pred 	%p<3>;
	.reg .b32 	%r<9>;
	.reg .b32 	%f<4>;
	.reg .b64 	%rd<10>;

	ld.param.u64 	%rd2, [_Z12CtraceKernelP6float2iS0__param_0];
	ld.param.u32 	%r2, [_Z12CtraceKernelP6float2iS0__param_1];
	ld.param.u64 	%rd3, [_Z12CtraceKernelP6float2iS0__param_2];
	cvta.to.global.u64 	%rd1, %rd3;
	mov.u32 	%r3, %ntid.x;
	mov.u32 	%r4, %ctaid.x;
	mov.u32 	%r5, %tid.x;
	mad.lo.s32 	%r1, %r3, %r4, %r5;
	mul.lo.s32 	%r6, %r2, %r2;
	setp.ge.s32 	%p1, %r1, %r6;
	@%p1 bra 	$L__BB4_4;
	add.s32 	%r7, %r2, 1;
	rem.s32 	%r8, %r1, %r7;
	setp.ne.s32 	%p2, %r8, 0;
	@%p2 bra 	$L__BB4_3;
	cvta.to.global.u64 	%rd6, %rd2;
	mul.wide.s32 	%rd7, %r1, 8;
	add.s64 	%rd8, %rd6, %rd7;
	ld.global.f32 	%f2, [%rd8];
	add.s64 	%rd9, %rd1, %rd7;
	mov.f32 	%f3, 0f00000000;
	st.global.v2.f32 	[%rd9], {%f2, %f3};
	bra.uni 	$L__BB4_4;
$L__BB4_3:
	mul.wide.s32 	%rd4, %r1, 8;
	add.s64 	%rd5, %rd1, %rd4;
	mov.f32 	%f1, 0f00000000;
	st.global.v2.f32 	[%rd5], {%f1, %f1};
$L__BB4_4:
	ret;

}
	// .globl	_Z12ZtraceKernelP7double2iS0_
.visible .entry _Z12ZtraceKernelP7double2iS0_(
	.param .u64 .ptr .align 1 _Z12ZtraceKernelP7double2iS0__param_0,
	.param .u32 _Z12ZtraceKernelP7double2iS0__param_1,
	.param .u64 .ptr .align 1 _Z12ZtraceKernelP7double2iS0__param_2
)
{
	.reg .pred 	%p<3>;
	.reg .b32 	%r<9>;
	.reg .b64 	%rd<10>;
	.reg .b64 	%fd<4>;

	ld.param.u64 	%rd2, [_Z12ZtraceKernelP7double2iS0__param_0];
	ld.param.u32 	%r2, [_Z12ZtraceKernelP7double2iS0__param_1];
	ld.param.u64 	%rd3, [_Z12ZtraceKernelP7double2iS0__param_2];
	cvta.to.global.u64 	%rd1, %rd3;
	mov.u32 	%r3, %ntid.x;
	mov.u32 	%r4, %ctaid.x;
	mov.u32 	%r5, %tid.x;
	mad.lo.s32 	%r1, %r3, %r4, %r5;
	mul.lo.s32 	%r6, %r2, %r2;
	setp.ge.s32 	%p1, %r1, %r6;
	@%p1 bra 	$L__BB5_4;
	add.s32 	%r7, %r2, 1;
	rem.s32 	%r8, %r1, %r7;
	setp.ne.s32 	%p2, %r8, 0;
	@%p2 bra 	$L__BB5_3;
	cvta.to.global.u64 	%rd6, %rd2;
	mul.wide.s32 	%rd7, %r1, 16;
	add.s64 	%rd8, %rd6, %rd7;
	ld.global.f64 	%fd2, [%rd8];
	add.s64 	%rd9, %rd1, %rd7;
	mov.f64 	%fd3, 0d0000000000000000;
	st.global.v2.f64 	[%rd9], {%fd2, %fd3};
	bra.uni 	$L__BB5_4;
$L__BB5_3:
	mul.wide.s32 	%rd4, %r1, 16;
	add.s64 	%rd5, %rd1, %rd4;
	mov.f64 	%fd1, 0d0000000000000000;
	st.global.v2.f64 	[%rd5], {%fd1, %fd1};
$L__BB5_4:
	ret;

}


// ===== COMPILED SASS (sm_100) =====

	.target	sm_100

	.elftype	@"ET_EXEC"


//--------------------- .note.nv.tkinfo           --------------------------
	.section	.note.nv.tkinfo,"",@"SHT_NOTE"
	.sectionflags	@"SHF_NOTE_NV_TKINFO"
	.tkinfo
        /*0018*/ 	.word	0x00000002
        /*0030*/ 	.string	""
        /*0030*/ 	.string	"ptxas"
        /*0030*/ 	.string	"Cuda compilation tools, release 13.0, V13.0.88"
        /*0030*/ 	.string	"Build cuda_13.0.r13.0/compiler.36424714_0"
        /*0030*/ 	.string	"-arch sm_100 -m 64 "



//--------------------- .note.nv.cuinfo           --------------------------
	.section	.note.nv.cuinfo,"",@"SHT_NOTE"
	.sectionflags	@"SHF_NOTE_NV_CUINFO"
        /*0018*/ 	.short	0x0002
        /*001a*/ 	.short	0x0064
        /*001c*/ 	.short	0x0082
	.zero		2


//--------------------- .nv.info                  --------------------------
	.section	.nv.info,"",@"SHT_CUDA_INFO"
	.align	4


	//----- nvinfo : EIATTR_REGCOUNT
	.align		4
        /*0000*/ 	.byte	0x04, 0x2f
        /*0002*/ 	.short	(.L_1 - .L_0)
	.align		4
.L_0:
        /*0004*/ 	.word	index@(_Z10CaddKernelP6float2S_PKS_S_S2_i)
        /*0008*/ 	.word	0x00000014


	//----- nvinfo : EIATTR_FRAME_SIZE
	.align		4
.L_1:
        /*000c*/ 	.byte	0x04, 0x11
        /*000e*/ 	.short	(.L_3 - .L_2)
	.align		4
.L_2:
        /*0010*/ 	.word	index@(_Z10CaddKernelP6float2S_PKS_S_S2_i)
        /*0014*/ 	.word	0x00000000


	//----- nvinfo : EIATTR_REGCOUNT
	.align		4
.L_3:
        /*0018*/ 	.byte	0x04, 0x2f
        /*001a*/ 	.short	(.L_5 - .L_4)
	.align		4
.L_4:
        /*001c*/ 	.word	index@(_Z10ZaddKernelP7double2S_PKS_S_S2_i)
        /*0020*/ 	.word	0x00000018


	//----- nvinfo : EIATTR_FRAME_SIZE
	.align		4
.L_5:
        /*0024*/ 	.byte	0x04, 0x11
        /*0026*/ 	.short	(.L_7 - .L_6)
	.align		4
.L_6:
        /*0028*/ 	.word	index@(_Z10ZaddKernelP7double2S_PKS_S_S2_i)
        /*002c*/ 	.word	0x00000000


	//----- nvinfo : EIATTR_REGCOUNT
	.align		4
.L_7:
        /*0030*/ 	.byte	0x04, 0x2f
        /*0032*/ 	.short	(.L_9 - .L_8)
	.align		4
.L_8:
        /*0034*/ 	.word	index@(_Z11CinitKernelP6float2i)
        /*0038*/ 	.word	0x0000000c


	//----- nvinfo : EIATTR_FRAME_SIZE
	.align		4
.L_9:
        /*003c*/ 	.byte	0x04, 0x11
        /*003e*/ 	.short	(.L_11 - .L_10)
	.align		4
.L_10:
        /*0040*/ 	.word	index@(_Z11CinitKernelP6float2i)
        /*0044*/ 	.word	0x00000000


	//----- nvinfo : EIATTR_REGCOUNT
	.align		4
.L_11:
        /*0048*/ 	.byte	0x04, 0x2f
        /*004a*/ 	.short	(.L_13 - .L_12)
	.align		4
.L_12:
        /*004c*/ 	.word	index@(_Z11ZinitKernelP7double2i)
        /*0050*/ 	.word	0x0000000c


	//----- nvinfo : EIATTR_FRAME_SIZE
	.align		4
.L_13:
        /*0054*/ 	.byte	0x04, 0x11
        /*0056*/ 	.short	(.L_15 - .L_14)
	.align		4
.L_14:
        /*0058*/ 	.word	index@(_Z11ZinitKernelP7double2i)
        /*005c*/ 	.word	0x00000000


	//----- nvinfo : EIATTR_REGCOUNT
	.align		4
.L_15:
        /*0060*/ 	.byte	0x04, 0x2f
        /*0062*/ 	.short	(.L_17 - .L_16)
	.align		4
.L_16:
        /*0064*/ 	.word	index@(_Z12CtraceKernelP6float2iS0_)
        /*0068*/ 	.word	0x0000000c


	//----- nvinfo : EIATTR_FRAME_SIZE
	.align		4
.L_17:
        /*006c*/ 	.byte	0x04, 0x11
        /*006e*/ 	.short	(.L_19 - .L_18)
	.align		4
.L_18:
        /*0070*/ 	.word	index@(_Z12CtraceKernelP6float2iS0_)
        /*0074*/ 	.word	0x00000000


	//----- nvinfo : EIATTR_REGCOUNT
	.align		4
.L_19:
        /*0078*/ 	.byte	0x04, 0x2f
        /*007a*/ 	.short	(.L_21 - .L_20)
	.align		4
.L_20:
        /*007c*/ 	.word	index@(_Z12ZtraceKernelP7double2iS0_)
        /*0080*/ 	.word	0x0000000c


	//----- nvinfo : EIATTR_FRAME_SIZE
	.align		4
.L_21:
        /*0084*/ 	.byte	0x04, 0x11
        /*0086*/ 	.short	(.L_23 - .L_22)
	.align		4
.L_22:
        /*0088*/ 	.word	index@(_Z12ZtraceKernelP7double2iS0_)
        /*008c*/ 	.word	0x00000000


	//----- nvinfo : EIATTR_MIN_STACK_SIZE
	.align		4
.L_23:
        /*0090*/ 	.byte	0x04, 0x12
        /*0092*/ 	.short	(.L_25 - .L_24)
	.align		4
.L_24:
        /*0094*/ 	.word	index@(_Z12ZtraceKernelP7double2iS0_)
        /*0098*/ 	.word	0x00000000


	//----- nvinfo : EIATTR_MIN_STACK_SIZE
	.align		4
.L_25:
        /*009c*/ 	.byte	0x04, 0x12
        /*009e*/ 	.short	(.L_27 - .L_26)
	.align		4
.L_26:
        /*00a0*/ 	.word	index@(_Z12CtraceKernelP6float2iS0_)
        /*00a4*/ 	.word	0x00000000


	//----- nvinfo : EIATTR_MIN_STACK_SIZE
	.align		4
.L_27:
        /*00a8*/ 	.byte	0x04, 0x12
        /*00aa*/ 	.short	(.L_29 - .L_28)
	.align		4
.L_28:
        /*00ac*/ 	.word	index@(_Z11ZinitKernelP7double2i)
        /*00b0*/ 	.word	0x00000000


	//----- nvinfo : EIATTR_MIN_STACK_SIZE
	.align		4
.L_29:
        /*00b4*/ 	.byte	0x04, 0x12
        /*00b6*/ 	.short	(.L_31 - .L_30)
	.align		4
.L_30:
        /*00b8*/ 	.word	index@(_Z11CinitKernelP6float2i)
        /*00bc*/ 	.word	0x00000000


	//----- nvinfo : EIATTR_MIN_STACK_SIZE
	.align		4
.L_31:
        /*00c0*/ 	.byte	0x04, 0x12
        /*00c2*/ 	.short	(.L_33 - .L_32)
	.align		4
.L_32:
        /*00c4*/ 	.word	index@(_Z10ZaddKernelP7double2S_PKS_S_S2_i)
        /*00c8*/ 	.word	0x00000000


	//----- nvinfo : EIATTR_MIN_STACK_SIZE
	.align		4
.L_33:
        /*00cc*/ 	.byte	0x04, 0x12
        /*00ce*/ 	.short	(.L_35 - .L_34)
	.align		4
.L_34:
        /*00d0*/ 	.word	index@(_Z10CaddKernelP6float2S_PKS_S_S2_i)
        /*00d4*/ 	.word	0x00000000
.L_35:


//--------------------- .nv.compat                --------------------------
	.section	.nv.compat,"",@"SHT_CUDA_COMPAT_INFO"
	.align	4
        /*0000*/ 	.byte	0x02, 0x09, 0x00, 0x00, 0x02, 0x02, 0x01, 0x00, 0x02, 0x05, 0x05, 0x00, 0x03, 0x07, 0x01, 0x01
        /*0010*/ 	.byte	0x02, 0x03, 0x00, 0x00, 0x02, 0x06, 0x01, 0x00, 0x04, 0x0b, 0x08, 0x00, 0x01, 0x00, 0x00, 0x00
        /*0020*/ 	.byte	0x00, 0x00, 0x00, 0x00


//--------------------- .nv.info._Z12ZtraceKernelP7double2iS0_ --------------------------
	.section	.nv.info._Z12ZtraceKernelP7double2iS0_,"",@"SHT_CUDA_INFO"
	.sectionflags	@""
	.align	4


	//----- nvinfo : EIATTR_CUDA_API_VERSION
	.align		4
        /*0000*/ 	.byte	0x04, 0x37
        /*0002*/ 	.short	(.L_37 - .L_36)
.L_36:
        /*0004*/ 	.word	0x00000082


	//----- nvinfo : EIATTR_KPARAM_INFO
	.align		4
.L_37:
        /*0008*/ 	.byte	0x04, 0x17
        /*000a*/ 	.short	(.L_39 - .L_38)
.L_38:
        /*000c*/ 	.word	0x00000000
        /*0010*/ 	.short	0x0002
        /*0012*/ 	.short	0x0010
        /*0014*/ 	.byte	0x00, 0xf5, 0x21, 0x00


	//----- nvinfo : EIATTR_KPARAM_INFO
	.align		4
.L_39:
        /*0018*/ 	.byte	0x04, 0x17
        /*001a*/ 	.short	(.L_41 - .L_40)
.L_40:
        /*001c*/ 	.word	0x00000000
        /*0020*/ 	.short	0x0001
        /*0022*/ 	.short	0x0008
        /*0024*/ 	.byte	0x00, 0xf0, 0x11, 0x00


	//----- nvinfo : EIATTR_KPARAM_INFO
	.align		4
.L_41:
        /*0028*/ 	.byte	0x04, 0x17
        /*002a*/ 	.short	(.L_43 - .L_42)
.L_42:
        /*002c*/ 	.word	0x00000000
        /*0030*/ 	.short	0x0000
        /*0032*/ 	.short	0x0000
        /*0034*/ 	.byte	0x00, 0xf5, 0x21, 0x00


	//----- nvinfo : EIATTR_SPARSE_MMA_MASK
	.align		4
.L_43:
        /*0038*/ 	.byte	0x03, 0x50
        /*003a*/ 	.short	0x0000


	//----- nvinfo : EIATTR_MAXREG_COUNT
	.align		4
        /*003c*/ 	.byte	0x03, 0x1b
        /*003e*/ 	.short	0x00ff


	//----- nvinfo : EIATTR_MERCURY_ISA_VERSION
	.align		4
        /*0040*/ 	.byte	0x03, 0x5f
        /*0042*/ 	.short	0x0101


	//----- nvinfo : EIATTR_VRC_CTA_INIT_COUNT
	.align		4
        /*0044*/ 	.byte	0x02, 0x4a
	.zero		1
	.zero		1


	//----- nvinfo : EIATTR_EXIT_INSTR_OFFSETS
	.align		4
        /*0048*/ 	.byte	0x04, 0x1c
        /*004a*/ 	.short	(.L_45 - .L_44)


	//   ....[0]....
.L_44:
        /*004c*/ 	.word	0x00000080


	//   ....[1]....
        /*0050*/ 	.word	0x000002a0


	//   ....[2]....
        /*0054*/ 	.word	0x000002e0


	//----- nvinfo : EIATTR_CRS_STACK_SIZE
	.align		4
.L_45:
        /*0058*/ 	.byte	0x04, 0x1e
        /*005a*/ 	.short	(.L_47 - .L_46)
.L_46:
        /*005c*/ 	.word	0x00000000


	//----- nvinfo : EIATTR_CBANK_PARAM_SIZE
	.align		4
.L_47:
        /*0060*/ 	.byte	0x03, 0x19
        /*0062*/ 	.short	0x0018


	//----- nvinfo : EIATTR_PARAM_CBANK
	.align		4
        /*0064*/ 	.byte	0x04, 0x0a
        /*0066*/ 	.short	(.L_49 - .L_48)
	.align		4
.L_48:
        /*0068*/ 	.word	index@(.nv.constant0._Z12ZtraceKernelP7double2iS0_)
        /*006c*/ 	.short	0x0380
        /*006e*/ 	.short	0x0018


	//----- nvinfo : EIATTR_SW_WAR
	.align		4
.L_49:
        /*0070*/ 	.byte	0x04, 0x36
        /*0072*/ 	.short	(.L_51 - .L_50)
.L_50:
        /*0074*/ 	.word	0x00000008
.L_51:


//--------------------- .nv.info._Z12CtraceKernelP6float2iS0_ --------------------------
	.section	.nv.info._Z12CtraceKernelP6float2iS0_,"",@"SHT_CUDA_INFO"
	.sectionflags	@""
	.align	4


	//----- nvinfo : EIATTR_CUDA_API_VERSION
	.align		4
        /*0000*/ 	.byte	0x04, 0x37
        /*0002*/ 	.short	(.L_53 - .L_52)
.L_52:
        /*0004*/ 	.word	0x00000082


	//----- nvinfo : EIATTR_KPARAM_INFO
	.align		4
.L_53:
        /*0008*/ 	.byte	0x04, 0x17
        /*000a*/ 	.short	(.L_55 - .L_54)
.L_54:
        /*000c*/ 	.word	0x00000000
        /*0010*/ 	.short	0x0002
        /*0012*/ 	.short	0x0010
        /*0014*/ 	.byte	0x00, 0xf5, 0x21, 0x00


	//----- nvinfo : EIATTR_KPARAM_INFO
	.align		4
.L_55:
        /*0018*/ 	.byte	0x04, 0x17
        /*001a*/ 	.short	(.L_57 - .L_56)
.L_56:
        /*001c*/ 	.word	0x00000000
        /*0020*/ 	.short	0x0001
        /*0022*/ 	.short	0x0008
        /*0024*/ 	.byte	0x00, 0xf0, 0x11, 0x00


	//----- nvinfo : EIATTR_KPARAM_INFO
	.align		4
.L_57:
        /*0028*/ 	.byte	0x04, 0x17
        /*002a*/ 	.short	(.L_59 - .L_58)
.L_58:
        /*002c*/ 	.word	0x00000000
        /*0030*/ 	.short	0x0000
        /*0032*/ 	.short	0x0000
        /*0034*/ 	.byte	0x00, 0xf5, 0x21, 0x00


	//----- nvinfo : EIATTR_SPARSE_MMA_MASK
	.align		4
.L_59:
        /*0038*/ 	.byte	0x03, 0x50
        /*003a*/ 	.short	0x0000


	//----- nvinfo : EIATTR_MAXREG_COUNT
	.align		4
        /*003c*/ 	.byte	0x03, 0x1b
        /*003e*/ 	.short	0x00ff


	//----- nvinfo : EIATTR_MERCURY_ISA_VERSION
	.align		4
        /*0040*/ 	.byte	0x03, 0x5f
        /*0042*/ 	.short	0x0101


	//----- nvinfo : EIATTR_VRC_CTA_INIT_COUNT
	.align		4
        /*0044*/ 	.byte	0x02, 0x4a
	.zero		1
	.zero		1


	//----- nvinfo : EIATTR_EXIT_INSTR_OFFSETS
	.align		4
        /*0048*/ 	.byte	0x04, 0x1c
        /*004a*/ 	.short	(.L_61 - .L_60)


	//   ....[0]....
.L_60:
        /*004c*/ 	.word	0x00000080


	//   ....[1]....
        /*0050*/ 	.word	0x000002a0


	//   ....[2]....
        /*0054*/ 	.word	0x000002e0


	//----- nvinfo : EIATTR_CRS_STACK_SIZE
	.align		4
.L_61:
        /*0058*/ 	.byte	0x04, 0x1e
        /*005a*/ 	.short	(.L_63 - .L_62)
.L_62:
        /*005c*/ 	.word	0x00000000


	//----- nvinfo : EIATTR_CBANK_PARAM_SIZE
	.align		4
.L_63:
        /*0060*/ 	.byte	0x03, 0x19
        /*0062*/ 	.short	0x0018


	//----- nvinfo : EIATTR_PARAM_CBANK
	.align		4
        /*0064*/ 	.byte	0x04, 0x0a
        /*0066*/ 	.short	(.L_65 - .L_64)
	.align		4
.L_64:
        /*0068*/ 	.word	index@(.nv.constant0._Z12CtraceKernelP6float2iS0_)
        /*006c*/ 	.short	0x0380
        /*006e*/ 	.short	0x0018


	//----- nvinfo : EIATTR_SW_WAR
	.align		4
.L_65:
        /*0070*/ 	.byte	0x04, 0x36
        /*0072*/ 	.short	(.L_67 - .L_66)
.L_66:
        /*0074*/ 	.word	0x00000008
.L_67:


//--------------------- .nv.info._Z11ZinitKernelP7double2i --------------------------
	.section	.nv.info._Z11ZinitKernelP7double2i,"",@"SHT_CUDA_INFO"
	.sectionflags	@""
	.align	4


	//----- nvinfo : EIATTR_CUDA_API_VERSION
	.align		4
        /*0000*/ 	.byte	0x04, 0x37
        /*0002*/ 	.short	(.L_69 - .L_68)
.L_68:
        /*0004*/ 	.word	0x00000082


	//----- nvinfo : EIATTR_KPARAM_INFO
	.align		4
.L_69:
        /*0008*/ 	.byte	0x04, 0x17
        /*000a*/ 	.short	(.L_71 - .L_70)
.L_70:
        /*000c*/ 	.word	0x00000000
        /*0010*/ 	.short	0x0001
        /*0012*/ 	.short	0x0008
        /*0014*/ 	.byte	0x00, 0xf0, 0x11, 0x00


	//----- nvinfo : EIATTR_KPARAM_INFO
	.align		4
.L_71:
        /*0018*/ 	.byte	0x04, 0x17
        /*001a*/ 	.short	(.L_73 - .L_72)
.L_72:
        /*001c*/ 	.word	0x00000000
        /*0020*/ 	.short	0x0000
        /*0022*/ 	.short	0x0000
        /*0024*/ 	.byte	0x00, 0xf5, 0x21, 0x00


	//----- nvinfo : EIATTR_SPARSE_MMA_MASK
	.align		4
.L_73:
        /*0028*/ 	.byte	0x03, 0x50
        /*002a*/ 	.short	0x0000


	//----- nvinfo : EIATTR_MAXREG_COUNT
	.align		4
        /*002c*/ 	.byte	0x03, 0x1b
        /*002e*/ 	.short	0x00ff


	//----- nvinfo : EIATTR_MERCURY_ISA_VERSION
	.align		4
        /*0030*/ 	.byte	0x03, 0x5f
        /*0032*/ 	.short	0x0101


	//----- nvinfo : EIATTR_VRC_CTA_INIT_COUNT
	.align		4
        /*0034*/ 	.byte	0x02, 0x4a
	.zero		1
	.zero		1


	//----- nvinfo : EIATTR_EXIT_INSTR_OFFSETS
	.align		4
        /*0038*/ 	.byte	0x04, 0x1c
        /*003a*/ 	.short	(.L_75 - .L_74)


	//   ....[0]....
.L_74:
        /*003c*/ 	.word	0x00000080


	//   ....[1]....
        /*0040*/ 	.word	0x00000280


	//   ....[2]....
        /*0044*/ 	.word	0x000002c0


	//----- nvinfo : EIATTR_CBANK_PARAM_SIZE
	.align		4
.L_75:
        /*0048*/ 	.byte	0x03, 0x19
        /*004a*/ 	.short	0x000c


	//----- nvinfo : EIATTR_PARAM_CBANK
	.align		4
        /*004c*/ 	.byte	0x04, 0x0a
        /*004e*/ 	.short	(.L_77 - .L_76)
	.align		4
.L_76:
        /*0050*/ 	.word	index@(.nv.constant0._Z11ZinitKernelP7double2i)
        /*0054*/ 	.short	0x0380
        /*0056*/ 	.short	0x000c


	//----- nvinfo : EIATTR_SW_WAR
	.align		4
.L_77:
        /*0058*/ 	.byte	0x04, 0x36
        /*005a*/ 	.short	(.L_79 - .L_78)
.L_78:
        /*005c*/ 	.word	0x00000008
.L_79:


//--------------------- .nv.info._Z11CinitKernelP6float2i --------------------------
	.section	.nv.info._Z11CinitKernelP6float2i,"",@"SHT_CUDA_INFO"
	.sectionflags	@""
	.align	4


	//----- nvinfo : EIATTR_CUDA_API_VERSION
	.align		4
        /*0000*/ 	.byte	0x04, 0x37
        /*0002*/ 	.short	(.L_81 - .L_80)
.L_80:
        /*0004*/ 	.word	0x00000082


	//----- nvinfo : EIATTR_KPARAM_INFO
	.align		4
.L_81:
        /*0008*/ 	.byte	0x04, 0x17
        /*000a*/ 	.short	(.L_83 - .L_82)
.L_82:
        /*000c*/ 	.word	0x00000000
        /*0010*/ 	.short	0x0001
        /*0012*/ 	.short	0x0008
        /*0014*/ 	.byte	0x00, 0xf0, 0x11, 0x00


	//----- nvinfo : EIATTR_KPARAM_INFO
	.align		4
.L_83:
        /*0018*/ 	.byte	0x04, 0x17
        /*001a*/ 	.short	(.L_85 - .L_84)
.L_84:
        /*001c*/ 	.word	0x00000000
        /*0020*/ 	.short	0x0000
        /*0022*/ 	.short	0x0000
        /*0024*/ 	.byte	0x00, 0xf5, 0x21, 0x00


	//----- nvinfo : EIATTR_SPARSE_MMA_MASK
	.align		4
.L_85:
        /*0028*/ 	.byte	0x03, 0x50
        /*002a*/ 	.short	0x0000


	//----- nvinfo : EIATTR_MAXREG_COUNT
	.align		4
        /*002c*/ 	.byte	0x03, 0x1b
        /*002e*/ 	.short	0x00ff


	//----- nvinfo : EIATTR_MERCURY_ISA_VERSION
	.align		4
        /*0030*/ 	.byte	0x03, 0x5f
        /*0032*/ 	.short	0x0101


	//----- nvinfo : EIATTR_VRC_CTA_INIT_COUNT
	.align		4
        /*0034*/ 	.byte	0x02, 0x4a
	.zero		1
	.zero		1


	//----- nvinfo : EIATTR_EXIT_INSTR_OFFSETS
	.align		4
        /*0038*/ 	.byte	0x04, 0x1c
        /*003a*/ 	.short	(.L_87 - .L_86)


	//   ....[0]....
.L_86:
        /*003c*/ 	.word	0x00000080


	//   ....[1]....
        /*0040*/ 	.word	0x00000270


	//   ....[2]....
        /*0044*/ 	.word	0x000002b0


	//----- nvinfo : EIATTR_CBANK_PARAM_SIZE
	.align		4
.L_87:
        /*0048*/ 	.byte	0x03, 0x19
        /*004a*/ 	.short	0x000c


	//----- nvinfo : EIATTR_PARAM_CBANK
	.align		4
        /*004c*/ 	.byte	0x04, 0x0a
        /*004e*/ 	.short	(.L_89 - .L_88)
	.align		4
.L_88:
        /*0050*/ 	.word	index@(.nv.constant0._Z11CinitKernelP6float2i)
        /*0054*/ 	.short	0x0380
        /*0056*/ 	.short	0x000c


	//----- nvinfo : EIATTR_SW_WAR
	.align		4
.L_89:
        /*0058*/ 	.byte	0x04, 0x36
        /*005a*/ 	.short	(.L_91 - .L_90)
.L_90:
        /*005c*/ 	.word	0x00000008
.L_91:


//--------------------- .nv.info._Z10ZaddKernelP7double2S_PKS_S_S2_i --------------------------
	.section	.nv.info._Z10ZaddKernelP7double2S_PKS_S_S2_i,"",@"SHT_CUDA_INFO"
	.sectionflags	@""
	.align	4


	//----- nvinfo : EIATTR_CUDA_API_VERSION
	.align		4
        /*0000*/ 	.byte	0x04, 0x37
        /*0002*/ 	.short	(.L_93 - .L_92)
.L_92:
        /*0004*/ 	.word	0x00000082


	//----- nvinfo : EIATTR_KPARAM_INFO
	.align		4
.L_93:
        /*0008*/ 	.byte	0x04, 0x17
        /*000a*/ 	.short	(.L_95 - .L_94)
.L_94:
        /*000c*/ 	.word	0x00000000
        /*0010*/ 	.short	0x0005
        /*0012*/ 	.short	0x0048
        /*0014*/ 	.byte	0x00, 0xf0, 0x11, 0x00


	//----- nvinfo : EIATTR_KPARAM_INFO
	.align		4
.L_95:
        /*0018*/ 	.byte	0x04, 0x17
        /*001a*/ 	.short	(.L_97 - .L_96)
.L_96:
        /*001c*/ 	.word	0x00000000
        /*0020*/ 	.short	0x0004
        /*0022*/ 	.short	0x0040
        /*0024*/ 	.byte	0x00, 0xf5, 0x21, 0x00


	//----- nvinfo : EIATTR_KPARAM_INFO
	.align		4
.L_97:
        /*0028*/ 	.byte	0x04, 0x17
        /*002a*/ 	.short	(.L_99 - .L_98)
.L_98:
        /*002c*/ 	.word	0x00000000
        /*0030*/ 	.short	0x0003
        /*0032*/ 	.short	0x0030
        /*0034*/ 	.byte	0x00, 0xf0, 0x41, 0x00


	//----- nvinfo : EIATTR_KPARAM_INFO
	.align		4
.L_99:
        /*0038*/ 	.byte	0x04, 0x17
        /*003a*/ 	.short	(.L_101 - .L_100)
.L_100:
        /*003c*/ 	.word	0x00000000
        /*0040*/ 	.short	0x0002
        /*0042*/ 	.short	0x0020
        /*0044*/ 	.byte	0x00, 0xf5, 0x21, 0x00


	//----- nvinfo : EIATTR_KPARAM_INFO
	.align		4
.L_101:
        /*0048*/ 	.byte	0x04, 0x17
        /*004a*/ 	.short	(.L_103 - .L_102)
.L_102:
        /*004c*/ 	.word	0x00000000
        /*0050*/ 	.short	0x0001
        /*0052*/ 	.short	0x0010
        /*0054*/ 	.byte	0x00, 0xf0, 0x41, 0x00


	//----- nvinfo : EIATTR_KPARAM_INFO
	.align		4
.L_103:
        /*0058*/ 	.byte	0x04, 0x17
        /*005a*/ 	.short	(.L_105 - .L_104)
.L_104:
        /*005c*/ 	.word	0x00000000
        /*0060*/ 	.short	0x0000
        /*0062*/ 	.short	0x0000
        /*0064*/ 	.byte	0x00, 0xf5, 0x21, 0x00


	//----- nvinfo : EIATTR_SPARSE_MMA_MASK
	.align		4
.L_105:
        /*0068*/ 	.byte	0x03, 0x50
        /*006a*/ 	.short	0x0000


	//----- nvinfo : EIATTR_MAXREG_COUNT
	.align		4
        /*006c*/ 	.byte	0x03, 0x1b
        /*006e*/ 	.short	0x00ff


	//----- nvinfo : EIATTR_MERCURY_ISA_VERSION
	.align		4
        /*0070*/ 	.byte	0x03, 0x5f
        /*0072*/ 	.short	0x0101


	//----- nvinfo : EIATTR_VRC_CTA_INIT_COUNT
	.align		4
        /*0074*/ 	.byte	0x02, 0x4a
	.zero		1
	.zero		1


	//----- nvinfo : EIATTR_EXIT_INSTR_OFFSETS
	.align		4
        /*0078*/ 	.byte	0x04, 0x1c
        /*007a*/ 	.short	(.L_107 - .L_106)


	//   ....[0]....
.L_106:
        /*007c*/ 	.word	0x00000070


	//   ....[1]....
        /*0080*/ 	.word	0x00000210


	//----- nvinfo : EIATTR_CBANK_PARAM_SIZE
	.align		4
.L_107:
        /*0084*/ 	.byte	0x03, 0x19
        /*0086*/ 	.short	0x004c


	//----- nvinfo : EIATTR_PARAM_CBANK
	.align		4
        /*0088*/ 	.byte	0x04, 0x0a
        /*008a*/ 	.short	(.L_109 - .L_108)
	.align		4
.L_108:
        /*008c*/ 	.word	index@(.nv.constant0._Z10ZaddKernelP7double2S_PKS_S_S2_i)
        /*0090*/ 	.short	0x0380
        /*0092*/ 	.short	0x004c


	//----- nvinfo : EIATTR_SW_WAR
	.align		4
.L_109:
        /*0094*/ 	.byte	0x04, 0x36
        /*0096*/ 	.short	(.L_111 - .L_110)
.L_110:
        /*0098*/ 	.word	0x00000008
.L_111:


//--------------------- .nv.info._Z10CaddKernelP6float2S_PKS_S_S2_i --------------------------
	.section	.nv.info._Z10CaddKernelP6float2S_PKS_S_S2_i,"",@"SHT_CUDA_INFO"
	.sectionflags	@""
	.align	4


	//----- nvinfo : EIATTR_CUDA_API_VERSION
	.align		4
        /*0000*/ 	.byte	0x04, 0x37
        /*0002*/ 	.short	(.L_113 - .L_112)
.L_112:
        /*0004*/ 	.word	0x00000082


	//----- nvinfo : EIATTR_KPARAM_INFO
	.align		4
.L_113:
        /*0008*/ 	.byte	0x04, 0x17
        /*000a*/ 	.short	(.L_115 - .L_114)
.L_114:
        /*000c*/ 	.word	0x00000000
        /*0010*/ 	.short	0x0005
        /*0012*/ 	.short	0x0028
        /*0014*/ 	.byte	0x00, 0xf0, 0x11, 0x00


	//----- nvinfo : EIATTR_KPARAM_INFO
	.align		4
.L_115:
        /*0018*/ 	.byte	0x04, 0x17
        /*001a*/ 	.short	(.L_117 - .L_116)
.L_116:
        /*001c*/ 	.word	0x00000000
        /*0020*/ 	.short	0x0004
        /*0022*/ 	.short	0x0020
        /*0024*/ 	.byte	0x00, 0xf5, 0x21, 0x00


	//----- nvinfo : EIATTR_KPARAM_INFO
	.align		4
.L_117:
        /*0028*/ 	.byte	0x04, 0x17
        /*002a*/ 	.short	(.L_119 - .L_118)
.L_118:
        /*002c*/ 	.word	0x00000000
        /*0030*/ 	.short	0x0003
        /*0032*/ 	.short	0x0018
        /*0034*/ 	.byte	0x00, 0xf0, 0x21, 0x00


	//----- nvinfo : EIATTR_KPARAM_INFO
	.align		4
.L_119:
        /*0038*/ 	.byte	0x04, 0x17
        /*003a*/ 	.short	(.L_121 - .L_120)
.L_120:
        /*003c*/ 	.word	0x00000000
        /*0040*/ 	.short	0x0002
        /*0042*/ 	.short	0x0010
        /*0044*/ 	.byte	0x00, 0xf5, 0x21, 0x00


	//----- nvinfo : EIATTR_KPARAM_INFO
	.align		4
.L_121:
        /*0048*/ 	.byte	0x04, 0x17
        /*004a*/ 	.short	(.L_123 - .L_122)
.L_122:
        /*004c*/ 	.word	0x00000000
        /*0050*/ 	.short	0x0001
        /*0052*/ 	.short	0x0008
        /*0054*/ 	.byte	0x00, 0xf0, 0x21, 0x00


	//----- nvinfo : EIATTR_KPARAM_INFO
	.align		4
.L_123:
        /*0058*/ 	.byte	0x04, 0x17
        /*005a*/ 	.short	(.L_125 - .L_124)
.L_124:
        /*005c*/ 	.word	0x00000000
        /*0060*/ 	.short	0x0000
        /*0062*/ 	.short	0x0000
        /*0064*/ 	.byte	0x00, 0xf5, 0x21, 0x00


	//----- nvinfo : EIATTR_SPARSE_MMA_MASK
	.align		4
.L_125:
        /*0068*/ 	.byte	0x03, 0x50
        /*006a*/ 	.short	0x0000


	//----- nvinfo : EIATTR_MAXREG_COUNT
	.align		4
        /*006c*/ 	.byte	0x03, 0x1b
        /*006e*/ 	.short	0x00ff


	//----- nvinfo : EIATTR_MERCURY_ISA_VERSION
	.align		4
        /*0070*/ 	.byte	0x03, 0x5f
        /*0072*/ 	.short	0x0101


	//----- nvinfo : EIATTR_VRC_CTA_INIT_COUNT
	.align		4
        /*0074*/ 	.byte	0x02, 0x4a
	.zero		1
	.zero		1


	//----- nvinfo : EIATTR_EXIT_INSTR_OFFSETS
	.align		4
        /*0078*/ 	.byte	0x04, 0x1c
        /*007a*/ 	.short	(.L_127 - .L_126)


	//   ....[0]....
.L_126:
        /*007c*/ 	.word	0x00000070


	//   ....[1]....
        /*0080*/ 	.word	0x00000210


	//----- nvinfo : EIATTR_CBANK_PARAM_SIZE
	.align		4
.L_127:
        /*0084*/ 	.byte	0x03, 0x19
        /*0086*/ 	.short	0x002c


	//----- nvinfo : EIATTR_PARAM_CBANK
	.align		4
        /*0088*/ 	.byte	0x04, 0x0a
        /*008a*/ 	.short	(.L_129 - .L_128)
	.align		4
.L_128:
        /*008c*/ 	.word	index@(.nv.constant0._Z10CaddKernelP6float2S_PKS_S_S2_i)
        /*0090*/ 	.short	0x0380
        /*0092*/ 	.short	0x002c


	//----- nvinfo : EIATTR_SW_WAR
	.align		4
.L_129:
        /*0094*/ 	.byte	0x04, 0x36
        /*0096*/ 	.short	(.L_131 - .L_130)
.L_130:
        /*0098*/ 	.word	0x00000008
.L_131:


//--------------------- .nv.callgraph             --------------------------
	.section	.nv.callgraph,"",@"SHT_CUDA_CALLGRAPH"
	.align	4
	.sectionentsize	8
	.align		4
        /*0000*/ 	.word	0x00000000
	.align		4
        /*0004*/ 	.word	0xffffffff
	.align		4
        /*0008*/ 	.word	0x00000000
	.align		4
        /*000c*/ 	.word	0xfffffffe
	.align		4
        /*0010*/ 	.word	0x00000000
	.align		4
        /*0014*/ 	.word	0xfffffffd
	.align		4
        /*0018*/ 	.word	0x00000000
	.align		4
        /*001c*/ 	.word	0xfffffffc


//--------------------- .text._Z12ZtraceKernelP7double2iS0_ --------------------------
	.section	.text._Z12ZtraceKernelP7double2iS0_,"ax",@progbits
	.align	128
        .global         _Z12ZtraceKernelP7double2iS0_
        .type           _Z12ZtraceKernelP7double2iS0_,@function
        .size           _Z12ZtraceKernelP7double2iS0_,(.L_x_8 - _Z12ZtraceKernelP7double2iS0_)
        .other          _Z12ZtraceKernelP7double2iS0_,@"STO_CUDA_ENTRY STV_DEFAULT"
_Z12ZtraceKernelP7double2iS0_:
.text._Z12ZtraceKernelP7double2iS0_:
[----:B------:R-:W-:Y:S01]  /*0000*/  LDC R1, c[0x0][0x37c] ;  /* 0x0000df00ff017b82 */ /* 0x000fe20000000800 */
[----:B------:R-:W0:Y:S07]  /*0010*/  S2R R0, SR_CTAID.X ;  /* 0x0000000000007919 */ /* 0x000e2e0000002500 */
[----:B------:R-:W1:Y:S01]  /*0020*/  LDC R4, c[0x0][0x388] ;  /* 0x0000e200ff047b82 */ /* 0x000e620000000800 */
[----:B------:R-:W0:Y:S01]  /*0030*/  LDCU UR4, c[0x0][0x360] ;  /* 0x00006c00ff0477ac */ /* 0x000e220008000800 */
[----:B------:R-:W0:Y:S02]  /*0040*/  S2R R3, SR_TID.X ;  /* 0x0000000000037919 */ /* 0x000e240000002100 */
[----:B0-----:R-:W-:-:S02]  /*0050*/  IMAD R0, R0, UR4, R3 ;  /* 0x0000000400007c24 */ /* 0x001fc4000f8e0203 */
[----:B-1----:R-:W-:-:S05]  /*0060*/  IMAD R3, R4, R4, RZ ;  /* 0x0000000404037224 */ /* 0x002fca00078e02ff */
[----:B------:R-:W-:-:S13]  /*0070*/  ISETP.GE.AND P0, PT, R0, R3, PT ;  /* 0x000000030000720c */ /* 0x000fda0003f06270 */
[----:B------:R-:W-:Y:S05]  /*0080*/  @P0 EXIT ;  /* 0x000000000000094d */ /* 0x000fea0003800000 */
[----:B------:R-:W-:Y:S01]  /*0090*/  VIADD R4, R4, 0x1 ;  /* 0x0000000104047836 */ /* 0x000fe20000000000 */
[----:B------:R-:W-:Y:S01]  /*00a0*/  IABS R8, R0 ;  /* 0x0000000000087213 */ /* 0x000fe20000000000 */
[----:B------:R-:W0:Y:S01]  /*00b0*/  LDCU.64 UR4, c[0x0][0x358] ;  /* 0x00006b00ff0477ac */ /* 0x000e220008000a00 */
[----:B------:R-:W-:Y:S02]  /*00c0*/  ISETP.GE.AND P2, PT, R0, RZ, PT ;  /* 0x000000ff0000720c */ /* 0x000fe40003f46270 */
[-C--:B------:R-:W-:Y:S02]  /*00d0*/  IABS R6, R4.reuse ;  /* 0x0000000400067213 */ /* 0x080fe40000000000 */
[----:B------:R-:W-:Y:S02]  /*00e0*/  IABS R9, R4 ;  /* 0x0000000400097213 */ /* 0x000fe40000000000 */
[----:B------:R-:W1:Y:S08]  /*00f0*/  I2F.RP R5, R6 ;  /* 0x0000000600057306 */ /* 0x000e700000209400 */
[----:B-1----:R-:W1:Y:S02]  /*0100*/  MUFU.RCP R5, R5 ;  /* 0x0000000500057308 */ /* 0x002e640000001000 */
[----:B-1----:R-:W-:Y:S01]  /*0110*/  VIADD R2, R5, 0xffffffe ;  /* 0x0ffffffe05027836 */ /* 0x002fe20000000000 */
[----:B------:R-:W-:-:S05]  /*0120*/  IADD3 R5, PT, PT, RZ, -R9, RZ ;  /* 0x80000009ff057210 */ /* 0x000fca0007ffe0ff */
[----:B------:R1:W2:Y:S02]  /*0130*/  F2I.FTZ.U32.TRUNC.NTZ R3, R2 ;  /* 0x0000000200037305 */ /* 0x0002a4000021f000 */
[----:B-1----:R-:W-:Y:S01]  /*0140*/  IMAD.MOV.U32 R2, RZ, RZ, RZ ;  /* 0x000000ffff027224 */ /* 0x002fe200078e00ff */
[----:B--2---:R-:W-:-:S05]  /*0150*/  IADD3 R7, PT, PT, RZ, -R3, RZ ;  /* 0x80000003ff077210 */ /* 0x004fca0007ffe0ff */
[----:B------:R-:W-:-:S04]  /*0160*/  IMAD R7, R7, R6, RZ ;  /* 0x0000000607077224 */ /* 0x000fc800078e02ff */
[----:B------:R-:W-:-:S06]  /*0170*/  IMAD.HI.U32 R3, R3, R7, R2 ;  /* 0x0000000703037227 */ /* 0x000fcc00078e0002 */
[----:B------:R-:W-:-:S04]  /*0180*/  IMAD.HI.U32 R3, R3, R8, RZ ;  /* 0x0000000803037227 */ /* 0x000fc800078e00ff */
[----:B------:R-:W-:-:S05]  /*0190*/  IMAD R3, R3, R5, R8 ;  /* 0x0000000503037224 */ /* 0x000fca00078e0208 */
[----:B------:R-:W-:-:S13]  /*01a0*/  ISETP.GT.U32.AND P0, PT, R6, R3, PT ;  /* 0x000000030600720c */ /* 0x000fda0003f04070 */
[----:B------:R-:W-:Y:S01]  /*01b0*/  @!P0 IMAD.IADD R3, R3, 0x1, -R6 ;  /* 0x0000000103038824 */ /* 0x000fe200078e0a06 */
[----:B------:R-:W-:-:S04]  /*01c0*/  ISETP.NE.AND P0, PT, R4, RZ, PT ;  /* 0x000000ff0400720c */ /* 0x000fc80003f05270 */
[----:B------:R-:W-:-:S13]  /*01d0*/  ISETP.GT.U32.AND P1, PT, R6, R3, PT ;  /* 0x000000030600720c */ /* 0x000fda0003f24070 */
[----:B------:R-:W-:-:S05]  /*01e0*/  @!P1 IADD3 R3, PT, PT, R3, -R6, RZ ;  /* 0x8000000603039210 */ /* 0x000fca0007ffe0ff */
[----:B------:R-:W-:Y:S01]  /*01f0*/  @!P2 IMAD.MOV R3, RZ, RZ, -R3 ;  /* 0x000000ffff03a224 */ /* 0x000fe200078e0a03 */
[----:B------:R-:W-:-:S04]  /*0200*/  @!P0 LOP3.LUT R3, RZ, R4, RZ, 0x33, !PT ;  /* 0x00000004ff038212 */ /* 0x000fc800078e33ff */
[----:B------:R-:W-:-:S13]  /*0210*/  ISETP.NE.AND P0, PT, R3, RZ, PT ;  /* 0x000000ff0300720c */ /* 0x000fda0003f05270 */
[----:B0-----:R-:W-:Y:S05]  /*0220*/  @P0 BRA `(.L_x_0) ;  /* 0x0000000000200947 */ /* 0x001fea0003800000 */
[----:B------:R-:W0:Y:S08]  /*0230*/  LDC.64 R2, c[0x0][0x380] ;  /* 0x0000e000ff027b82 */ /* 0x000e300000000a00 */
[----:B------:R-:W1:Y:S01]  /*0240*/  LDC.64 R8, c[0x0][0x390] ;  /* 0x0000e400ff087b82 */ /* 0x000e620000000a00 */
[----:B0-----:R-:W-:-:S05]  /*0250*/  IMAD.WIDE R2, R0, 0x10, R2 ;  /* 0x0000001000027825 */ /* 0x001fca00078e0202 */
[----:B------:R-:W2:Y:S01]  /*0260*/  LDG.E.64 R4, desc[UR4][R2.64] ;  /* 0x0000000402047981 */ /* 0x000ea2000c1e1b00 */
[----:B------:R-:W-:Y:S01]  /*0270*/  CS2R R6, SRZ ;  /* 0x0000000000067805 */ /* 0x000fe2000001ff00 */
[----:B-1----:R-:W-:-:S05]  /*0280*/  IMAD.WIDE R8, R0, 0x10, R8 ;  /* 0x0000001000087825 */ /* 0x002fca00078e0208 */
[----:B--2---:R-:W-:Y:S01]  /*0290*/  STG.E.128 desc[UR4][R8.64], R4 ;  /* 0x0000000408007986 */ /* 0x004fe2000c101d04 */
[----:B------:R-:W-:Y:S05]  /*02a0*/  EXIT ;  /* 0x000000000000794d */ /* 0x000fea0003800000 */
.L_x_0:
[----:B------:R-:W0:Y:S02]  /*02b0*/  LDC.64 R2, c[0x0][0x390] ;  /* 0x0000e400ff027b82 */ /* 0x000e240000000a00 */
[----:B0-----:R-:W-:-:S05]  /*02c0*/  IMAD.WIDE R2, R0, 0x10, R2 ;  /* 0x0000001000027825 */ /* 0x001fca00078e0202 */
[----:B------:R-:W-:Y:S01]  /*02d0*/  STG.E.128 desc[UR4][R2.64], RZ ;  /* 0x000000ff02007986 */ /* 0x000fe2000c101d04 */
[----:B------:R-:W-:Y:S05]  /*02e0*/  EXIT ;  /* 0x000000000000794d */ /* 0x000fea0003800000 */
.L_x_1:
[----:B------:R-:W-:-:S00]  /*02f0*/  BRA `(.L_x_1) ;  /* 0xfffffffc00fc7947 */ /* 0x000fc0000383ffff */
[----:B------:R-:W-:-:S00]  /*0300*/  NOP ;  /* 0x0000000000007918 */ /* 0x000fc00000000000 */
[----:B------:R-:W-:-:S00]  /*0310*/  NOP ;  /* 0x0000000000007918 */ /* 0x000fc00000000000 */
[----:B------:R-:W-:-:S00]  /*0320*/  NOP ;  /* 0x0000000000007918 */ /* 0x000fc00000000000 */
[----:B------:R-:W-:-:S00]  /*0330*/  NOP ;  /* 0x0000000000007918 */ /* 0x000fc00000000000 */
[----:B------:R-:W-:-:S00]  /*0340*/  NOP ;  /* 0x0000000000007918 */ /* 0x000fc00000000000 */
[----:B------:R-:W-:-:S00]  /*0350*/  NOP ;  /* 0x0000000000007918 */ /* 0x000fc00000000000 */
[----:B------:R-:W-:-:S00]  /*0360*/  NOP ;  /* 0x0000000000007918 */ /* 0x000fc00000000000 */
[----:B------:R-:W-:-:S00]  /*0370*/  NOP ;  /* 0x0000000000007918 */ /* 0x000fc00000000000 */
.L_x_8:


//--------------------- .text._Z12CtraceKernelP6float2iS0_ --------------------------
	.section	.text._Z12CtraceKernelP6float2iS0_,"ax",@progbits
	.align	128
        .global         _Z12CtraceKernelP6float2iS0_
        .type           _Z12CtraceKernelP6float2iS0_,@function
        .size           _Z12CtraceKernelP6float2iS0_,(.L_x_9 - _Z12CtraceKernelP6float2iS0_)
        .other          _Z12CtraceKernelP6float2iS0_,@"STO_CUDA_ENTRY STV_DEFAULT"
_Z12CtraceKernelP6float2iS0_:
.text._Z12CtraceKernelP6float2iS0_:
        /* <DEDUP_REMOVED lines=17> */
[----:B-1----:R-:W-:Y:S01]  /*0110*/  IADD3 R2, PT, PT, R5, 0xffffffe, RZ ;  /* 0x0ffffffe05027810 */ /* 0x002fe20007ffe0ff */
[----:B------:R-:W-:-:S05]  /*0120*/  IMAD.MOV R5, RZ, RZ, -R9 ;  /* 0x000000ffff057224 */ /* 0x000fca00078e0a09 */
[----:B------:R1:W2:Y:S02]  /*0130*/  F2I.FTZ.U32.TRUNC.NTZ R3, R2 ;  /* 0x0000000200037305 */ /* 0x0002a4000021f000 */
[----:B-1----:R-:W-:Y:S02]  /*0140*/  HFMA2 R2, -RZ, RZ, 0, 0 ;  /* 0x00000000ff027431 */ /* 0x002fe400000001ff */
[----:B--2---:R-:W-:-:S04]  /*0150*/  IMAD.MOV R7, RZ, RZ, -R3 ;  /* 0x000000ffff077224 */ /* 0x004fc800078e0a03 */
[----:B------:R-:W-:-:S04]  /*0160*/  IMAD R7, R7, R6, RZ ;  /* 0x0000000607077224 */ /* 0x000fc800078e02ff */
[----:B------:R-:W-:-:S06]  /*0170*/  IMAD.HI.U32 R3, R3, R7, R2 ;  /* 0x0000000703037227 */ /* 0x000fcc00078e0002 */
[----:B------:R-:W-:-:S04]  /*0180*/  IMAD.HI.U32 R3, R3, R8, RZ ;  /* 0x0000000803037227 */ /* 0x000fc800078e00ff */
[----:B------:R-:W-:-:S05]  /*0190*/  IMAD R3, R3, R5, R8 ;  /* 0x0000000503037224 */ /* 0x000fca00078e0208 */
[----:B------:R-:W-:-:S13]  /*01a0*/  ISETP.GT.U32.AND P0, PT, R6, R3, PT ;  /* 0x000000030600720c */ /* 0x000fda0003f04070 */
[----:B------:R-:W-:Y:S02]  /*01b0*/  @!P0 IADD3 R3, PT, PT, R3, -R6, RZ ;  /* 0x8000000603038210 */ /* 0x000fe40007ffe0ff */
[----:B------:R-:W-:Y:S02]  /*01c0*/  ISETP.NE.AND P0, PT, R4, RZ, PT ;  /* 0x000000ff0400720c */ /* 0x000fe40003f05270 */
[----:B------:R-:W-:-:S13]  /*01d0*/  ISETP.GT.U32.AND P1, PT, R6, R3, PT ;  /* 0x000000030600720c */ /* 0x000fda0003f24070 */
[----:B------:R-:W-:-:S05]  /*01e0*/  @!P1 IMAD.IADD R3, R3, 0x1, -R6 ;  /* 0x0000000103039824 */ /* 0x000fca00078e0a06 */
[----:B------:R-:W-:Y:S02]  /*01f0*/  @!P2 IADD3 R3, PT, PT, -R3, RZ, RZ ;  /* 0x000000ff0303a210 */ /* 0x000fe40007ffe1ff */
[----:B------:R-:W-:-:S04]  /*0200*/  @!P0 LOP3.LUT R3, RZ, R4, RZ, 0x33, !PT ;  /* 0x00000004ff038212 */ /* 0x000fc800078e33ff */
[----:B------:R-:W-:-:S13]  /*0210*/  ISETP.NE.AND P0, PT, R3, RZ, PT ;  /* 0x000000ff0300720c */ /* 0x000fda0003f05270 */
[----:B0-----:R-:W-:Y:S05]  /*0220*/  @P0 BRA `(.L_x_2) ;  /* 0x0000000000200947 */ /* 0x001fea0003800000 */
[----:B------:R-:W0:Y:S08]  /*0230*/  LDC.64 R2, c[0x0][0x380] ;  /* 0x0000e000ff027b82 */ /* 0x000e300000000a00 */
[----:B------:R-:W1:Y:S01]  /*0240*/  LDC.64 R4, c[0x0][0x390] ;  /* 0x0000e400ff047b82 */ /* 0x000e620000000a00 */
[----:B0-----:R-:W-:-:S05]  /*0250*/  IMAD.WIDE R2, R0, 0x8, R2 ;  /* 0x0000000800027825 */ /* 0x001fca00078e0202 */
[----:B------:R-:W2:Y:S01]  /*0260*/  LDG.E R6, desc[UR4][R2.64] ;  /* 0x0000000402067981 */ /* 0x000ea2000c1e1900 */
[----:B------:R-:W-:Y:S02]  /*0270*/  IMAD.MOV.U32 R7, RZ, RZ, RZ ;  /* 0x000000ffff077224 */ /* 0x000fe400078e00ff */
[----:B-1----:R-:W-:-:S05]  /*0280*/  IMAD.WIDE R4, R0, 0x8, R4 ;  /* 0x0000000800047825 */ /* 0x002fca00078e0204 */
[----:B--2---:R-:W-:Y:S01]  /*0290*/  STG.E.64 desc[UR4][R4.64], R6 ;  /* 0x0000000604007986 */ /* 0x004fe2000c101b04 */
[----:B------:R-:W-:Y:S05]  /*02a0*/  EXIT ;  /* 0x000000000000794d */ /* 0x000fea0003800000 */
.L_x_2:
[----:B------:R-:W0:Y:S02]  /*02b0*/  LDC.64 R2, c[0x0][0x390] ;  /* 0x0000e400ff027b82 */ /* 0x000e240000000a00 */
[----:B0-----:R-:W-:-:S05]  /*02c0*/  IMAD.WIDE R2, R0, 0x8, R2 ;  /* 0x0000000800027825 */ /* 0x001fca00078e0202 */
[----:B------:R-:W-:Y:S01]  /*02d0*/  STG.E.64 desc[UR4][R2.64], RZ ;  /* 0x000000ff02007986 */ /* 0x000fe2000c101b04 */
[----:B------:R-:W-:Y:S05]  /*02e0*/  EXIT ;  /* 0x000000000000794d */ /* 0x000fea0003800000 */
.L_x_3:
        /* <DEDUP_REMOVED lines=9> */
.L_x_9:


//--------------------- .text._Z11ZinitKernelP7double2i --------------------------
	.section	.text._Z11ZinitKernelP7double2i,"ax",@progbits
	.align	128
        .global         _Z11ZinitKernelP7double2i
        .type           _Z11ZinitKernelP7double2i,@function
        .size           _Z11ZinitKernelP7double2i,(.L_x_10 - _Z11ZinitKernelP7double2i)
        .other          _Z11ZinitKernelP7double2i,@"STO_CUDA_ENTRY STV_DEFAULT"
_Z11ZinitKernelP7double2i:
.text._Z11ZinitKernelP7double2i:
        /* <DEDUP_REMOVED lines=30> */
[----:B------:R-:W-:Y:S02]  /*01e0*/  @!P1 IADD3 R3, PT, PT, R3, -R6, RZ ;  /* 0x8000000603039210 */ /* 0x000fe40007ffe0ff */
[----:B------:R-:W-:-:S03]  /*01f0*/  CS2R R6, SRZ ;  /* 0x0000000000067805 */ /* 0x000fc6000001ff00 */
[----:B------:R-:W-:Y:S01]  /*0200*/  @!P2 IMAD.MOV R3, RZ, RZ, -R3 ;  /* 0x000000ffff03a224 */ /* 0x000fe200078e0a03 */
[----:B------:R-:W-:-:S04]  /*0210*/  @!P0 LOP3.LUT R3, RZ, R4, RZ, 0x33, !PT ;  /* 0x00000004ff038212 */ /* 0x000fc800078e33ff */
[----:B------:R-:W-:-:S13]  /*0220*/  ISETP.NE.AND P0, PT, R3, RZ, PT ;  /* 0x000000ff0300720c */ /* 0x000fda0003f05270 */
[----:B------:R-:W1:Y:S01]  /*0230*/  @!P0 LDC.64 R2, c[0x0][0x380] ;  /* 0x0000e000ff028b82 */ /* 0x000e620000000a00 */
[----:B------:R-:W-:Y:S01]  /*0240*/  @!P0 MOV R4, 0x0 ;  /* 0x0000000000048802 */ /* 0x000fe20000000f00 */
[----:B------:R-:W-:Y:S02]  /*0250*/  @!P0 IMAD.MOV.U32 R5, RZ, RZ, 0x3ff00000 ;  /* 0x3ff00000ff058424 */ /* 0x000fe400078e00ff */
[----:B-1----:R-:W-:-:S05]  /*0260*/  @!P0 IMAD.WIDE R2, R0, 0x10, R2 ;  /* 0x0000001000028825 */ /* 0x002fca00078e0202 */
[----:B0-----:R0:W-:Y:S01]  /*0270*/  @!P0 STG.E.128 desc[UR4][R2.64], R4 ;  /* 0x0000000402008986 */ /* 0x0011e2000c101d04 */
[----:B------:R-:W-:Y:S05]  /*0280*/  @!P0 EXIT ;  /* 0x000000000000894d */ /* 0x000fea0003800000 */
[----:B0-----:R-:W0:Y:S02]  /*0290*/  LDC.64 R2, c[0x0][0x380] ;  /* 0x0000e000ff027b82 */ /* 0x001e240000000a00 */
[----:B0-----:R-:W-:-:S05]  /*02a0*/  IMAD.WIDE R2, R0, 0x10, R2 ;  /* 0x0000001000027825 */ /* 0x001fca00078e0202 */
[----:B------:R-:W-:Y:S01]  /*02b0*/  STG.E.128 desc[UR4][R2.64], RZ ;  /* 0x000000ff02007986 */ /* 0x000fe2000c101d04 */
[----:B------:R-:W-:Y:S05]  /*02c0*/  EXIT ;  /* 0x000000000000794d */ /* 0x000fea0003800000 */
.L_x_4:
        /* <DEDUP_REMOVED lines=11> */
.L_x_10:


//--------------------- .text._Z11CinitKernelP6float2i --------------------------
	.section	.text._Z11CinitKernelP6float2i,"ax",@progbits
	.align	128
        .global         _Z11CinitKernelP6float2i
        .type           _Z11CinitKernelP6float2i,@function
        .size           _Z11CinitKernelP6float2i,(.L_x_11 - _Z11CinitKernelP6float2i)
        .other          _Z11CinitKernelP6float2i,@"STO_CUDA_ENTRY STV_DEFAULT"
_Z11CinitKernelP6float2i:
.text._Z11CinitKernelP6float2i:
        /* <DEDUP_REMOVED lines=25> */
[----:B------:R-:W-:Y:S02]  /*0190*/  IMAD R3, R3, R5, R8 ;  /* 0x0000000503037224 */ /* 0x000fe400078e0208 */
[----:B------:R-:W-:-:S03]  /*01a0*/  HFMA2 R5, -RZ, RZ, 0, 0 ;  /* 0x00000000ff057431 */ /* 0x000fc600000001ff */
        /* <DEDUP_REMOVED lines=8> */
[----:B------:R-:W1:Y:S01]  /*0230*/  @!P0 LDC.64 R2, c[0x0][0x380] ;  /* 0x0000e000ff028b82 */ /* 0x000e620000000a00 */
[----:B------:R-:W-:Y:S02]  /*0240*/  @!P0 IMAD.MOV.U32 R4, RZ, RZ, 0x3f800000 ;  /* 0x3f800000ff048424 */ /* 0x000fe400078e00ff */
[----:B-1----:R-:W-:-:S05]  /*0250*/  @!P0 IMAD.WIDE R2, R0, 0x8, R2 ;  /* 0x0000000800028825 */ /* 0x002fca00078e0202 */
[----:B0-----:R0:W-:Y:S01]  /*0260*/  @!P0 STG.E.64 desc[UR4][R2.64], R4 ;  /* 0x0000000402008986 */ /* 0x0011e2000c101b04 */
[----:B------:R-:W-:Y:S05]  /*0270*/  @!P0 EXIT ;  /* 0x000000000000894d */ /* 0x000fea0003800000 */
[----:B0-----:R-:W0:Y:S02]  /*0280*/  LDC.64 R2, c[0x0][0x380] ;  /* 0x0000e000ff027b82 */ /* 0x001e240000000a00 */
[----:B0-----:R-:W-:-:S05]  /*0290*/  IMAD.WIDE R2, R0, 0x8, R2 ;  /* 0x0000000800027825 */ /* 0x001fca00078e0202 */
[----:B------:R-:W-:Y:S01]  /*02a0*/  STG.E.64 desc[UR4][R2.64], RZ ;  /* 0x000000ff02007986 */ /* 0x000fe2000c101b04 */
[----:B------:R-:W-:Y:S05]  /*02b0*/  EXIT ;  /* 0x000000000000794d */ /* 0x000fea0003800000 */
.L_x_5:
        /* <DEDUP_REMOVED lines=12> */
.L_x_11:


//--------------------- .text._Z10ZaddKernelP7double2S_PKS_S_S2_i --------------------------
	.section	.text._Z10ZaddKernelP7double2S_PKS_S_S2_i,"ax",@progbits
	.align	128
        .global         _Z10ZaddKernelP7double2S_PKS_S_S2_i
        .type           _Z10ZaddKernelP7double2S_PKS_S_S2_i,@function
        .size           _Z10ZaddKernelP7double2S_PKS_S_S2_i,(.L_x_12 - _Z10ZaddKernelP7double2S_PKS_S_S2_i)
        .other          _Z10ZaddKernelP7double2S_PKS_S_S2_i,@"STO_CUDA_ENTRY STV_DEFAULT"
_Z10ZaddKernelP7double2S_PKS_S_S2_i:
.text._Z10ZaddKernelP7double2S_PKS_S_S2_i:
[----:B------:R-:W-:Y:S01]  /*0000*/  LDC R1, c[0x0][0x37c] ;  /* 0x0000df00ff017b82 */ /* 0x000fe20000000800 */
[----:B------:R-:W0:Y:S07]  /*0010*/  S2R R0, SR_TID.X ;  /* 0x0000000000007919 */ /* 0x000e2e0000002100 */
[----:B------:R-:W0:Y:S01]  /*0020*/  S2UR UR4, SR_CTAID.X ;  /* 0x00000000000479c3 */ /* 0x000e220000002500 */
[----:B------:R-:W1:Y:S07]  /*0030*/  LDCU UR5, c[0x0][0x3c8] ;  /* 0x00007900ff0577ac */ /* 0x000e6e0008000800 */
[----:B------:R-:W0:Y:S02]  /*0040*/  LDC R21, c[0x0][0x360] ;  /* 0x0000d800ff157b82 */ /* 0x000e240000000800 */
[----:B0-----:R-:W-:-:S05]  /*0050*/  IMAD R21, R21, UR4, R0 ;  /* 0x0000000415157c24 */ /* 0x001fca000f8e0200 */
[----:B-1----:R-:W-:-:S13]  /*0060*/  ISETP.GE.AND P0, PT, R21, UR5, PT ;  /* 0x0000000515007c0c */ /* 0x002fda000bf06270 */
[----:B------:R-:W-:Y:S05]  /*0070*/  @P0 EXIT ;  /* 0x000000000000094d */ /* 0x000fea0003800000 */
[----:B------:R-:W0:Y:S01]  /*0080*/  LDC.64 R2, c[0x0][0x3a0] ;  /* 0x0000e800ff027b82 */ /* 0x000e220000000a00 */
[----:B------:R-:W1:Y:S01]  /*0090*/  LDCU.64 UR4, c[0x0][0x358] ;  /* 0x00006b00ff0477ac */ /* 0x000e620008000a00 */
[----:B------:R-:W2:Y:S06]  /*00a0*/  LDCU.128 UR8, c[0x0][0x390] ;  /* 0x00007200ff0877ac */ /* 0x000eac0008000c00 */
[----:B------:R-:W3:Y:S01]  /*00b0*/  LDC.64 R12, c[0x0][0x3c0] ;  /* 0x0000f000ff0c7b82 */ /* 0x000ee20000000a00 */
[----:B------:R-:W4:Y:S07]  /*00c0*/  LDCU.128 UR12, c[0x0][0x3b0] ;  /* 0x00007600ff0c77ac */ /* 0x000f2e0008000c00 */
[----:B------:R-:W5:Y:S01]  /*00d0*/  LDC.64 R18, c[0x0][0x380] ;  /* 0x0000e000ff127b82 */ /* 0x000f620000000a00 */
[----:B0-----:R-:W-:-:S05]  /*00e0*/  IMAD.WIDE R2, R21, 0x10, R2 ;  /* 0x0000001015027825 */ /* 0x001fca00078e0202 */
[----:B-1----:R-:W2:Y:S01]  /*00f0*/  LDG.E.128 R8, desc[UR4][R2.64] ;  /* 0x0000000402087981 */ /* 0x002ea2000c1e1d00 */
[----:B---3--:R-:W-:-:S05]  /*0100*/  IMAD.WIDE R12, R21, 0x10, R12 ;  /* 0x00000010150c7825 */ /* 0x008fca00078e020c */
[----:B------:R-:W4:Y:S01]  /*0110*/  LDG.E.128 R4, desc[UR4][R12.64] ;  /* 0x000000040c047981 */ /* 0x000f22000c1e1d00 */
[----:B--2---:R-:W-:Y:S02]  /*0120*/  DMUL R14, R10, UR10 ;  /* 0x0000000a0a0e7c28 */ /* 0x004fe40008000000 */
[----:B----4-:R-:W-:-:S06]  /*0130*/  DMUL R16, R6, UR14 ;  /* 0x0000000e06107c28 */ /* 0x010fcc0008000000 */
[----:B------:R-:W-:Y:S02]  /*0140*/  DFMA R8, R8, UR8, -R14 ;  /* 0x0000000808087c2b */ /* 0x000fe4000800080e */
[----:B------:R-:W-:-:S08]  /*0150*/  DFMA R4, R4, UR12, -R16 ;  /* 0x0000000c04047c2b */ /* 0x000fd00008000810 */
[----:B------:R-:W-:Y:S01]  /*0160*/  DADD R4, R8, R4 ;  /* 0x0000000008047229 */ /* 0x000fe20000000004 */
[----:B-----5:R-:W-:-:S06]  /*0170*/  IMAD.WIDE R8, R21, 0x10, R18 ;  /* 0x0000001015087825 */ /* 0x020fcc00078e0212 */
[----:B------:R-:W-:Y:S04]  /*0180*/  STG.E.64 desc[UR4][R8.64], R4 ;  /* 0x0000000408007986 */ /* 0x000fe8000c101b04 */
[----:B------:R-:W2:Y:S04]  /*0190*/  LDG.E.64 R2, desc[UR4][R2.64] ;  /* 0x0000000402027981 */ /* 0x000ea8000c1e1b00 */
[----:B------:R-:W3:Y:S01]  /*01a0*/  LDG.E.64 R12, desc[UR4][R12.64] ;  /* 0x000000040c0c7981 */ /* 0x000ee2000c1e1b00 */
[----:B--2---:R-:W-:Y:S02]  /*01b0*/  DMUL R14, R2, UR10 ;  /* 0x0000000a020e7c28 */ /* 0x004fe40008000000 */
[----:B---3--:R-:W-:-:S06]  /*01c0*/  DMUL R16, R12, UR14 ;  /* 0x0000000e0c107c28 */ /* 0x008fcc0008000000 */
[----:B------:R-:W-:Y:S02]  /*01d0*/  DFMA R14, R10, UR8, R14 ;  /* 0x000000080a0e7c2b */ /* 0x000fe4000800000e */
[----:B------:R-:W-:-:S08]  /*01e0*/  DFMA R16, R6, UR12, R16 ;  /* 0x0000000c06107c2b */ /* 0x000fd00008000010 */
[----:B------:R-:W-:-:S07]  /*01f0*/  DADD R14, R14, R16 ;  /* 0x000000000e0e7229 */ /* 0x000fce0000000010 */
[----:B------:R-:W-:Y:S01]  /*0200*/  STG.E.64 desc[UR4][R8.64+0x8], R14 ;  /* 0x0000080e08007986 */ /* 0x000fe2000c101b04 */
[----:B------:R-:W-:Y:S05]  /*0210*/  EXIT ;  /* 0x000000000000794d */ /* 0x000fea0003800000 */
.L_x_6:
        /* <DEDUP_REMOVED lines=14> */
.L_x_12:


//--------------------- .text._Z10CaddKernelP6float2S_PKS_S_S2_i --------------------------
	.section	.text._Z10CaddKernelP6float2S_PKS_S_S2_i,"ax",@progbits
	.align	128
        .global         _Z10CaddKernelP6float2S_PKS_S_S2_i
        .type           _Z10CaddKernelP6float2S_PKS_S_S2_i,@function
        .size           _Z10CaddKernelP6float2S_PKS_S_S2_i,(.L_x_13 - _Z10CaddKernelP6float2S_PKS_S_S2_i)
        .other          _Z10CaddKernelP6float2S_PKS_S_S2_i,@"STO_CUDA_ENTRY STV_DEFAULT"
_Z10CaddKernelP6float2S_PKS_S_S2_i:
.text._Z10CaddKernelP6float2S_PKS_S_S2_i:
        /* <DEDUP_REMOVED lines=10> */
[----:B------:R-:W2:Y:S06]  /*00a0*/  LDCU.64 UR6, c[0x0][0x388] ;  /* 0x00007100ff0677ac */ /* 0x000eac0008000a00 */
[----:B------:R-:W3:Y:S01]  /*00b0*/  LDC.64 R10, c[0x0][0x3a0] ;  /* 0x0000e800ff0a7b82 */ /* 0x000ee20000000a00 */
[----:B------:R-:W4:Y:S07]  /*00c0*/  LDCU.64 UR8, c[0x0][0x398] ;  /* 0x00007300ff0877ac */ /* 0x000f2e0008000a00 */
[----:B------:R-:W5:Y:S01]  /*00d0*/  LDC.64 R6, c[0x0][0x380] ;  /* 0x0000e000ff067b82 */ /* 0x000f620000000a00 */
[----:B0-----:R-:W-:-:S05]  /*00e0*/  IMAD.WIDE R8, R13, 0x8, R8 ;  /* 0x000000080d087825 */ /* 0x001fca00078e0208 */
[----:B-1----:R-:W2:Y:S01]  /*00f0*/  LDG.E.64 R4, desc[UR4][R8.64] ;  /* 0x0000000408047981 */ /* 0x002ea2000c1e1b00 */
[----:B---3--:R-:W-:-:S05]  /*0100*/  IMAD.WIDE R10, R13, 0x8, R10 ;  /* 0x000000080d0a7825 */ /* 0x008fca00078e020a */
[----:B------:R-:W4:Y:S01]  /*0110*/  LDG.E.64 R2, desc[UR4][R10.64] ;  /* 0x000000040a027981 */ /* 0x000f22000c1e1b00 */
[----:B-----5:R-:W-:-:S04]  /*0120*/  IMAD.WIDE R6, R13, 0x8, R6 ;  /* 0x000000080d067825 */ /* 0x020fc800078e0206 */
[----:B--2---:R-:W-:-:S04]  /*0130*/  FMUL R15, R5, UR7 ;  /* 0x00000007050f7c20 */ /* 0x004fc80008400000 */
[----:B------:R-:W-:Y:S01]  /*0140*/  FFMA R4, R4, UR6, -R15 ;  /* 0x0000000604047c23 */ /* 0x000fe2000800080f */
[----:B----4-:R-:W-:-:S04]  /*0150*/  FMUL R17, R3, UR9 ;  /* 0x0000000903117c20 */ /* 0x010fc80008400000 */
[----:B------:R-:W-:-:S04]  /*0160*/  FFMA R17, R2, UR8, -R17 ;  /* 0x0000000802117c23 */ /* 0x000fc80008000811 */
[----:B------:R-:W-:-:S05]  /*0170*/  FADD R17, R4, R17 ;  /* 0x0000001104117221 */ /* 0x000fca0000000000 */
[----:B------:R-:W-:Y:S04]  /*0180*/  STG.E desc[UR4][R6.64], R17 ;  /* 0x0000001106007986 */ /* 0x000fe8000c101904 */
[----:B------:R-:W2:Y:S04]  /*0190*/  LDG.E R8, desc[UR4][R8.64] ;  /* 0x0000000408087981 */ /* 0x000ea8000c1e1900 */
[----:B------:R-:W3:Y:S01]  /*01a0*/  LDG.E R10, desc[UR4][R10.64] ;  /* 0x000000040a0a7981 */ /* 0x000ee2000c1e1900 */
[----:B--2---:R-:W-:Y:S01]  /*01b0*/  FMUL R0, R8, UR7 ;  /* 0x0000000708007c20 */ /* 0x004fe20008400000 */
[----:B---3--:R-:W-:-:S03]  /*01c0*/  FMUL R2, R10, UR9 ;  /* 0x000000090a027c20 */ /* 0x008fc60008400000 */
[----:B------:R-:W-:Y:S01]  /*01d0*/  FFMA R0, R5, UR6, R0 ;  /* 0x0000000605007c23 */ /* 0x000fe20008000000 */
[----:B------:R-:W-:-:S04]  /*01e0*/  FFMA R3, R3, UR8, R2 ;  /* 0x0000000803037c23 */ /* 0x000fc80008000002 */
[----:B------:R-:W-:-:S05]  /*01f0*/  FADD R3, R0, R3 ;  /* 0x0000000300037221 */ /* 0x000fca0000000000 */
[----:B------:R-:W-:Y:S01]  /*0200*/  STG.E desc[UR4][R6.64+0x4], R3 ;  /* 0x0000040306007986 */ /* 0x000fe2000c101904 */
[----:B------:R-:W-:Y:S05]  /*0210*/  EXIT ;  /* 0x000000000000794d */ /* 0x000fea0003800000 */
.L_x_7:
        /* <DEDUP_REMOVED lines=14> */
.L_x_13:


//--------------------- .nv.shared.reserved.0     --------------------------
	.section	.nv.shared.reserved.0,"aw",@nobits
	.weak		__nv_reservedSMEM_offset_0_alias
	.size		__nv_reservedSMEM_offset_0_alias, 0, 64
	.other		__nv_reservedSMEM_offset_0_alias,@"STO_CUDA_RESERVED_SHARED STV_DEFAULT"
__nv_reservedSMEM_offset_0_alias:
	.zero		0
	.zero		64


//--------------------- .nv.constant0._Z12ZtraceKernelP7double2iS0_ --------------------------
	.section	.nv.constant0._Z12ZtraceKernelP7double2iS0_,"a",@progbits
	.sectionflags	@""
	.align	4
.nv.constant0._Z12ZtraceKernelP7double2iS0_:
	.zero		920


//--------------------- .nv.constant0._Z12CtraceKernelP6float2iS0_ --------------------------
	.section	.nv.constant0._Z12CtraceKernelP6float2iS0_,"a",@progbits
	.sectionflags	@""
	.align	4
.nv.constant0._Z12CtraceKernelP6float2iS0_:
	.zero		920


//--------------------- .nv.constant0._Z11ZinitKernelP7double2i --------------------------
	.section	.nv.constant0._Z11ZinitKernelP7double2i,"a",@progbits
	.sectionflags	@""
	.align	4
.nv.constant0._Z11ZinitKernelP7double2i:
	.zero		908


//--------------------- .nv.constant0._Z11CinitKernelP6float2i --------------------------
	.section	.nv.constant0._Z11CinitKernelP6float2i,"a",@progbits
	.sectionflags	@""
	.align	4
.nv.constant0._Z11CinitKernelP6float2i:
	.zero		908


//--------------------- .nv.constant0._Z10ZaddKernelP7double2S_PKS_S_S2_i --------------------------
	.section	.nv.constant0._Z10ZaddKernelP7double2S_PKS_S_S2_i,"a",@progbits
	.sectionflags	@""
	.align	4
.nv.constant0._Z10ZaddKernelP7double2S_PKS_S_S2_i:
	.zero		972


//--------------------- .nv.constant0._Z10CaddKernelP6float2S_PKS_S_S2_i --------------------------
	.section	.nv.constant0._Z10CaddKernelP6float2S_PKS_S_S2_i,"a",@progbits
	.sectionflags	@""
	.align	4
.nv.constant0._Z10CaddKernelP6float2S_PKS_S_S2_i:
	.zero		940


//--------------------- SYMBOLS --------------------------

	.type		.nv.reservedSmem.offset0,@object
	.size		.nv.reservedSmem.offset0,0x4
